//
// Generated by NVIDIA NVVM Compiler
//
// Compiler Build ID: CL-36424714
// Cuda compilation tools, release 13.0, V13.0.88
// Based on NVVM 20.0.0
//

.version 9.0
.target sm_100
.address_size 64

	// .globl	_Z16simpleLifeKernelPiS_S_

.visible .entry _Z16simpleLifeKernelPiS_S_(
	.param .u64 .ptr .align 1 _Z16simpleLifeKernelPiS_S__param_0,
	.param .u64 .ptr .align 1 _Z16simpleLifeKernelPiS_S__param_1,
	.param .u64 .ptr .align 1 _Z16simpleLifeKernelPiS_S__param_2
)
{
	.reg .pred 	%p<6>;
	.reg .b32 	%r<56>;
	.reg .b64 	%rd<27>;

	ld.param.u64 	%rd4, [_Z16simpleLifeKernelPiS_S__param_0];
	ld.param.u64 	%rd5, [_Z16simpleLifeKernelPiS_S__param_1];
	ld.param.u64 	%rd3, [_Z16simpleLifeKernelPiS_S__param_2];
	cvta.to.global.u64 	%rd1, %rd4;
	cvta.to.global.u64 	%rd6, %rd5;
	ld.global.u32 	%r1, [%rd6];
	ld.global.u32 	%r12, [%rd6+4];
	mul.lo.s32 	%r2, %r12, %r1;
	mov.u32 	%r13, %ctaid.x;
	mov.u32 	%r3, %ntid.x;
	shl.b32 	%r14, %r13, 8;
	shr.s32 	%r15, %r14, 8;
	mov.u32 	%r16, %tid.x;
	mad.lo.s32 	%r54, %r15, %r3, %r16;
	setp.ge.s32 	%p1, %r54, %r2;
	@%p1 bra 	$L__BB0_7;
	add.s32 	%r5, %r1, -1;
	sub.s32 	%r6, %r2, %r1;
	mov.u32 	%r17, %nctaid.x;
	mul.lo.s32 	%r7, %r3, %r17;
	cvta.to.global.u64 	%rd2, %rd3;
$L__BB0_2:
	rem.s32 	%r20, %r54, %r1;
	sub.s32 	%r21, %r54, %r20;
	add.s32 	%r22, %r5, %r20;
	rem.s32 	%r23, %r22, %r1;
	add.s32 	%r24, %r20, 1;
	rem.s32 	%r25, %r24, %r1;
	add.s32 	%r26, %r6, %r21;
	rem.s32 	%r27, %r26, %r2;
	add.s32 	%r28, %r21, %r1;
	rem.s32 	%r29, %r28, %r2;
	add.s32 	%r30, %r27, %r23;
	mul.wide.s32 	%rd7, %r30, 4;
	add.s64 	%rd8, %rd1, %rd7;
	ld.global.u32 	%r31, [%rd8];
	add.s32 	%r32, %r27, %r20;
	mul.wide.s32 	%rd9, %r32, 4;
	add.s64 	%rd10, %rd1, %rd9;
	ld.global.u32 	%r33, [%rd10];
	add.s32 	%r34, %r33, %r31;
	add.s32 	%r35, %r27, %r25;
	mul.wide.s32 	%rd11, %r35, 4;
	add.s64 	%rd12, %rd1, %rd11;
	ld.global.u32 	%r36, [%rd12];
	add.s32 	%r37, %r34, %r36;
	add.s32 	%r38, %r23, %r21;
	mul.wide.s32 	%rd13, %r38, 4;
	add.s64 	%rd14, %rd1, %rd13;
	ld.global.u32 	%r39, [%rd14];
	add.s32 	%r40, %r37, %r39;
	add.s32 	%r41, %r25, %r21;
	mul.wide.s32 	%rd15, %r41, 4;
	add.s64 	%rd16, %rd1, %rd15;
	ld.global.u32 	%r42, [%rd16];
	add.s32 	%r43, %r40, %r42;
	add.s32 	%r44, %r29, %r23;
	mul.wide.s32 	%rd17, %r44, 4;
	add.s64 	%rd18, %rd1, %rd17;
	ld.global.u32 	%r45, [%rd18];
	add.s32 	%r46, %r43, %r45;
	add.s32 	%r47, %r29, %r20;
	mul.wide.s32 	%rd19, %r47, 4;
	add.s64 	%rd20, %rd1, %rd19;
	ld.global.u32 	%r48, [%rd20];
	add.s32 	%r49, %r46, %r48;
	add.s32 	%r50, %r29, %r25;
	mul.wide.s32 	%rd21, %r50, 4;
	add.s64 	%rd22, %rd1, %rd21;
	ld.global.u32 	%r51, [%rd22];
	add.s32 	%r19, %r49, %r51;
	mov.b32 	%r55, 1;
	setp.eq.s32 	%p2, %r19, 3;
	@%p2 bra 	$L__BB0_6;
	setp.ne.s32 	%p3, %r19, 2;
	@%p3 bra 	$L__BB0_5;
	mul.wide.s32 	%rd23, %r54, 4;
	add.s64 	%rd24, %rd1, %rd23;
	ld.global.u32 	%r52, [%rd24];
	setp.ne.s32 	%p4, %r52, 0;
	selp.u32 	%r55, 1, 0, %p4;
	bra.uni 	$L__BB0_6;
$L__BB0_5:
	mov.b32 	%r55, 0;
$L__BB0_6:
	mul.wide.s32 	%rd25, %r54, 4;
	add.s64 	%rd26, %rd2, %rd25;
	st.global.u32 	[%rd26], %r55;
	add.s32 	%r54, %r54, %r7;
	setp.lt.s32 	%p5, %r54, %r2;
	@%p5 bra 	$L__BB0_2;
$L__BB0_7:
	ret;

}


// ===== COMPILED SASS (sm_100) =====

	.target	sm_100

	.elftype	@"ET_EXEC"


//--------------------- .note.nv.tkinfo           --------------------------
	.section	.note.nv.tkinfo,"",@"SHT_NOTE"
	.sectionflags	@"SHF_NOTE_NV_TKINFO"
	.tkinfo
        /*0018*/ 	.word	0x00000002
        /*0030*/ 	.string	""
        /*0030*/ 	.string	"ptxas"
        /*0030*/ 	.string	"Cuda compilation tools, release 13.0, V13.0.88"
        /*0030*/ 	.string	"Build cuda_13.0.r13.0/compiler.36424714_0"
        /*0030*/ 	.string	"-arch sm_100 -m 64 "



//--------------------- .note.nv.cuinfo           --------------------------
	.section	.note.nv.cuinfo,"",@"SHT_NOTE"
	.sectionflags	@"SHF_NOTE_NV_CUINFO"
        /*0018*/ 	.short	0x0002
        /*001a*/ 	.short	0x0064
        /*001c*/ 	.short	0x0082
	.zero		2


//--------------------- .nv.info                  --------------------------
	.section	.nv.info,"",@"SHT_CUDA_INFO"
	.align	4


	//----- nvinfo : EIATTR_REGCOUNT
	.align		4
        /*0000*/ 	.byte	0x04, 0x2f
        /*0002*/ 	.short	(.L_1 - .L_0)
	.align		4
.L_0:
        /*0004*/ 	.word	index@(_Z16simpleLifeKernelPiS_S_)
        /*0008*/ 	.word	0x00000020


	//----- nvinfo : EIATTR_FRAME_SIZE
	.align		4
.L_1:
        /*000c*/ 	.byte	0x04, 0x11
        /*000e*/ 	.short	(.L_3 - .L_2)
	.align		4
.L_2:
        /*0010*/ 	.word	index@(_Z16simpleLifeKernelPiS_S_)
        /*0014*/ 	.word	0x00000000


	//----- nvinfo : EIATTR_MIN_STACK_SIZE
	.align		4
.L_3:
        /*0018*/ 	.byte	0x04, 0x12
        /*001a*/ 	.short	(.L_5 - .L_4)
	.align		4
.L_4:
        /*001c*/ 	.word	index@(_Z16simpleLifeKernelPiS_S_)
        /*0020*/ 	.word	0x00000000
.L_5:


//--------------------- .nv.compat                --------------------------
	.section	.nv.compat,"",@"SHT_CUDA_COMPAT_INFO"
	.align	4
        /*0000*/ 	.byte	0x02, 0x09, 0x00, 0x00, 0x02, 0x02, 0x01, 0x00, 0x02, 0x05, 0x05, 0x00, 0x03, 0x07, 0x01, 0x01
        /*0010*/ 	.byte	0x02, 0x03, 0x00, 0x00, 0x02, 0x06, 0x01, 0x00, 0x04, 0x0b, 0x08, 0x00, 0x09, 0x00, 0x00, 0x00
        /*0020*/ 	.byte	0x00, 0x00, 0x00, 0x00


//--------------------- .nv.info._Z16simpleLifeKernelPiS_S_ --------------------------
	.section	.nv.info._Z16simpleLifeKernelPiS_S_,"",@"SHT_CUDA_INFO"
	.sectionflags	@""
	.align	4


	//----- nvinfo : EIATTR_CUDA_API_VERSION
	.align		4
        /*0000*/ 	.byte	0x04, 0x37
        /*0002*/ 	.short	(.L_7 - .L_6)
.L_6:
        /*0004*/ 	.word	0x00000082


	//----- nvinfo : EIATTR_KPARAM_INFO
	.align		4
.L_7:
        /*0008*/ 	.byte	0x04, 0x17
        /*000a*/ 	.short	(.L_9 - .L_8)
.L_8:
        /*000c*/ 	.word	0x00000000
        /*0010*/ 	.short	0x0002
        /*0012*/ 	.short	0x0010
        /*0014*/ 	.byte	0x00, 0xf5, 0x21, 0x00


	//----- nvinfo : EIATTR_KPARAM_INFO
	.align		4
.L_9:
        /*0018*/ 	.byte	0x04, 0x17
        /*001a*/ 	.short	(.L_11 - .L_10)
.L_10:
        /*001c*/ 	.word	0x00000000
        /*0020*/ 	.short	0x0001
        /*0022*/ 	.short	0x0008
        /*0024*/ 	.byte	0x00, 0xf5, 0x21, 0x00


	//----- nvinfo : EIATTR_KPARAM_INFO
	.align		4
.L_11:
        /*0028*/ 	.byte	0x04, 0x17
        /*002a*/ 	.short	(.L_13 - .L_12)
.L_12:
        /*002c*/ 	.word	0x00000000
        /*0030*/ 	.short	0x0000
        /*0032*/ 	.short	0x0000
        /*0034*/ 	.byte	0x00, 0xf5, 0x21, 0x00


	//----- nvinfo : EIATTR_SPARSE_MMA_MASK
	.align		4
.L_13:
        /*0038*/ 	.byte	0x03, 0x50
        /*003a*/ 	.short	0x0000


	//----- nvinfo : EIATTR_MAXREG_COUNT
	.align		4
        /*003c*/ 	.byte	0x03, 0x1b
        /*003e*/ 	.short	0x00ff


	//----- nvinfo : EIATTR_MERCURY_ISA_VERSION
	.align		4
        /*0040*/ 	.byte	0x03, 0x5f
        /*0042*/ 	.short	0x0101


	//----- nvinfo : EIATTR_VRC_CTA_INIT_COUNT
	.align		4
        /*0044*/ 	.byte	0x02, 0x4a
	.zero		1
	.zero		1


	//----- nvinfo : EIATTR_EXIT_INSTR_OFFSETS
	.align		4
        /*0048*/ 	.byte	0x04, 0x1c
        /*004a*/ 	.short	(.L_15 - .L_14)


	//   ....[0]....
.L_14:
        /*004c*/ 	.word	0x000000d0


	//   ....[1]....
        /*0050*/ 	.word	0x000009f0


	//----- nvinfo : EIATTR_CRS_STACK_SIZE
	.align		4
.L_15:
        /*0054*/ 	.byte	0x04, 0x1e
        /*0056*/ 	.short	(.L_17 - .L_16)
.L_16:
        /*0058*/ 	.word	0x00000000


	//----- nvinfo : EIATTR_CBANK_PARAM_SIZE
	.align		4
.L_17:
        /*005c*/ 	.byte	0x03, 0x19
        /*005e*/ 	.short	0x0018


	//----- nvinfo : EIATTR_PARAM_CBANK
	.align		4
        /*0060*/ 	.byte	0x04, 0x0a
        /*0062*/ 	.short	(.L_19 - .L_18)
	.align		4
.L_18:
        /*0064*/ 	.word	index@(.nv.constant0._Z16simpleLifeKernelPiS_S_)
        /*0068*/ 	.short	0x0380
        /*006a*/ 	.short	0x0018


	//----- nvinfo : EIATTR_SW_WAR
	.align		4
.L_19:
        /*006c*/ 	.byte	0x04, 0x36
        /*006e*/ 	.short	(.L_21 - .L_20)
.L_20:
        /*0070*/ 	.word	0x00000008
.L_21:


//--------------------- .nv.callgraph             --------------------------
	.section	.nv.callgraph,"",@"SHT_CUDA_CALLGRAPH"
	.align	4
	.sectionentsize	8
	.align		4
        /*0000*/ 	.word	0x00000000
	.align		4
        /*0004*/ 	.word	0xffffffff
	.align		4
        /*0008*/ 	.word	0x00000000
	.align		4
        /*000c*/ 	.word	0xfffffffe
	.align		4
        /*0010*/ 	.word	0x00000000
	.align		4
        /*0014*/ 	.word	0xfffffffd
	.align		4
        /*0018*/ 	.word	0x00000000
	.align		4
        /*001c*/ 	.word	0xfffffffc


//--------------------- .text._Z16simpleLifeKernelPiS_S_ --------------------------
	.section	.text._Z16simpleLifeKernelPiS_S_,"ax",@progbits
	.align	128
        .global         _Z16simpleLifeKernelPiS_S_
        .type           _Z16simpleLifeKernelPiS_S_,@function
        .size           _Z16simpleLifeKernelPiS_S_,(.L_x_5 - _Z16simpleLifeKernelPiS_S_)
        .other          _Z16simpleLifeKernelPiS_S_,@"STO_CUDA_ENTRY STV_DEFAULT"
_Z16simpleLifeKernelPiS_S_:
.text._Z16simpleLifeKernelPiS_S_:
[----:B------:R-:W-:Y:S08]  /*0000*/  LDC R1, c[0x0][0x37c] ;  /* 0x0000df00ff017b82 */ /* 0x000ff00000000800 */
[----:B------:R-:W0:Y:S01]  /*0010*/  LDC.64 R2, c[0x0][0x388] ;  /* 0x0000e200ff027b82 */ /* 0x000e220000000a00 */
[----:B------:R-:W0:Y:S02]  /*0020*/  LDCU.64 UR6, c[0x0][0x358] ;  /* 0x00006b00ff0677ac */ /* 0x000e240008000a00 */
[----:B0-----:R-:W2:Y:S04]  /*0030*/  LDG.E R0, desc[UR6][R2.64] ;  /* 0x0000000602007981 */ /* 0x001ea8000c1e1900 */
[----:B------:R-:W2:Y:S01]  /*0040*/  LDG.E R21, desc[UR6][R2.64+0x4] ;  /* 0x0000040602157981 */ /* 0x000ea2000c1e1900 */
[----:B------:R-:W0:Y:S01]  /*0050*/  S2UR UR4, SR_CTAID.X ;  /* 0x00000000000479c3 */ /* 0x000e220000002500 */
[----:B------:R-:W1:Y:S07]  /*0060*/  S2R R5, SR_TID.X ;  /* 0x0000000000057919 */ /* 0x000e6e0000002100 */
[----:B------:R-:W1:Y:S01]  /*0070*/  LDC R26, c[0x0][0x360] ;  /* 0x0000d800ff1a7b82 */ /* 0x000e620000000800 */
[----:B0-----:R-:W-:-:S04]  /*0080*/  USHF.L.U32 UR4, UR4, 0x8, URZ ;  /* 0x0000000804047899 */ /* 0x001fc800080006ff */
[----:B------:R-:W-:-:S06]  /*0090*/  USHF.R.S32.HI UR4, URZ, 0x8, UR4 ;  /* 0x00000008ff047899 */ /* 0x000fcc0008011404 */
[----:B-1----:R-:W-:Y:S02]  /*00a0*/  IMAD R6, R26, UR4, R5 ;  /* 0x000000041a067c24 */ /* 0x002fe4000f8e0205 */
[----:B--2---:R-:W-:-:S05]  /*00b0*/  IMAD R21, R0, R21, RZ ;  /* 0x0000001500157224 */ /* 0x004fca00078e02ff */
[----:B------:R-:W-:-:S13]  /*00c0*/  ISETP.GE.AND P0, PT, R6, R21, PT ;  /* 0x000000150600720c */ /* 0x000fda0003f06270 */
[----:B------:R-:W-:Y:S05]  /*00d0*/  @P0 EXIT ;  /* 0x000000000000094d */ /* 0x000fea0003800000 */
[----:B------:R-:W-:Y:S01]  /*00e0*/  IABS R20, R0 ;  /* 0x0000000000147213 */ /* 0x000fe20000000000 */
[----:B------:R-:W0:Y:S01]  /*00f0*/  LDC.64 R4, c[0x0][0x380] ;  /* 0x0000e000ff047b82 */ /* 0x000e220000000a00 */
[----:B------:R-:W1:Y:S01]  /*0100*/  LDCU UR4, c[0x0][0x370] ;  /* 0x00006e00ff0477ac */ /* 0x000e620008000800 */
[----:B------:R-:W-:Y:S01]  /*0110*/  HFMA2 R22, -RZ, RZ, 0, 0 ;  /* 0x00000000ff167431 */ /* 0x000fe200000001ff */
[----:B------:R-:W2:Y:S01]  /*0120*/  I2F.RP R7, R20 ;  /* 0x0000001400077306 */ /* 0x000ea20000209400 */
[C---:B------:R-:W-:Y:S01]  /*0130*/  VIADD R24, R0.reuse, 0xffffffff ;  /* 0xffffffff00187836 */ /* 0x040fe20000000000 */
[----:B------:R-:W-:-:S03]  /*0140*/  IADD3 R25, PT, PT, -R0, R21, RZ ;  /* 0x0000001500197210 */ /* 0x000fc60007ffe1ff */
[----:B------:R-:W3:Y:S03]  /*0150*/  LDC.64 R2, c[0x0][0x390] ;  /* 0x0000e400ff027b82 */ /* 0x000ee60000000a00 */
[----:B--2---:R-:W2:Y:S01]  /*0160*/  MUFU.RCP R7, R7 ;  /* 0x0000000700077308 */ /* 0x004ea20000001000 */
[----:B-1----:R-:W-:Y:S02]  /*0170*/  IMAD R26, R26, UR4, RZ ;  /* 0x000000041a1a7c24 */ /* 0x002fe4000f8e02ff */
[----:B--2---:R-:W-:-:S05]  /*0180*/  VIADD R8, R7, 0xffffffe ;  /* 0x0ffffffe07087836 */ /* 0x004fca0000000000 */
[----:B------:R-:W1:Y:S02]  /*0190*/  F2I.FTZ.U32.TRUNC.NTZ R23, R8 ;  /* 0x0000000800177305 */ /* 0x000e64000021f000 */
[----:B-1----:R-:W-:-:S04]  /*01a0*/  IMAD.MOV R9, RZ, RZ, -R23 ;  /* 0x000000ffff097224 */ /* 0x002fc800078e0a17 */
[----:B------:R-:W-:-:S04]  /*01b0*/  IMAD R9, R9, R20, RZ ;  /* 0x0000001409097224 */ /* 0x000fc800078e02ff */
[----:B------:R-:W-:-:S04]  /*01c0*/  IMAD.HI.U32 R22, R23, R9, R22 ;  /* 0x0000000917167227 */ /* 0x000fc800078e0016 */
[----:B0--3--:R-:W-:-:S07]  /*01d0*/  IMAD.MOV.U32 R23, RZ, RZ, R6 ;  /* 0x000000ffff177224 */ /* 0x009fce00078e0006 */
.L_x_3:
[-C--:B------:R-:W-:Y:S02]  /*01e0*/  IABS R11, R0.reuse ;  /* 0x00000000000b7213 */ /* 0x080fe40000000000 */
[----:B------:R-:W-:Y:S02]  /*01f0*/  IABS R7, R23 ;  /* 0x0000001700077213 */ /* 0x000fe40000000000 */
[----:B------:R-:W-:Y:S01]  /*0200*/  IABS R6, R0 ;  /* 0x0000000000067213 */ /* 0x000fe20000000000 */
[----:B------:R-:W0:Y:S01]  /*0210*/  I2F.RP R14, R11 ;  /* 0x0000000b000e7306 */ /* 0x000e220000209400 */
[----:B------:R-:W-:Y:S01]  /*0220*/  IABS R10, R21 ;  /* 0x00000015000a7213 */ /* 0x000fe20000000000 */
[----:B------:R-:W-:Y:S01]  /*0230*/  IMAD.HI.U32 R22, R22, R7, RZ ;  /* 0x0000000716167227 */ /* 0x000fe200078e00ff */
[----:B------:R-:W-:Y:S02]  /*0240*/  ISETP.GE.AND P2, PT, R23, RZ, PT ;  /* 0x000000ff1700720c */ /* 0x000fe40003f46270 */
[----:B------:R-:W-:Y:S01]  /*0250*/  ISETP.NE.AND P1, PT, R0, RZ, PT ;  /* 0x000000ff0000720c */ /* 0x000fe20003f25270 */
[----:B------:R-:W-:-:S02]  /*0260*/  IMAD.MOV R13, RZ, RZ, -R6 ;  /* 0x000000ffff0d7224 */ /* 0x000fc400078e0a06 */
[----:B------:R-:W1:Y:S02]  /*0270*/  I2F.RP R12, R10 ;  /* 0x0000000a000c7306 */ /* 0x000e640000209400 */
[----:B------:R-:W-:-:S05]  /*0280*/  IMAD R22, R22, R13, R7 ;  /* 0x0000000d16167224 */ /* 0x000fca00078e0207 */
[----:B------:R-:W-:Y:S01]  /*0290*/  ISETP.GT.U32.AND P0, PT, R20, R22, PT ;  /* 0x000000161400720c */ /* 0x000fe20003f04070 */
[----:B0-----:R-:W0:Y:S08]  /*02a0*/  MUFU.RCP R14, R14 ;  /* 0x0000000e000e7308 */ /* 0x001e300000001000 */
[----:B-1----:R-:W1:Y:S04]  /*02b0*/  MUFU.RCP R12, R12 ;  /* 0x0000000c000c7308 */ /* 0x002e680000001000 */
[----:B------:R-:W-:Y:S01]  /*02c0*/  @!P0 IMAD.IADD R22, R22, 0x1, -R11 ;  /* 0x0000000116168824 */ /* 0x000fe200078e0a0b */
[----:B0-----:R-:W-:-:S04]  /*02d0*/  IADD3 R8, PT, PT, R14, 0xffffffe, RZ ;  /* 0x0ffffffe0e087810 */ /* 0x001fc80007ffe0ff */
[----:B------:R-:W-:Y:S01]  /*02e0*/  ISETP.GT.U32.AND P0, PT, R20, R22, PT ;  /* 0x000000161400720c */ /* 0x000fe20003f04070 */
[----:B------:R-:W-:Y:S01]  /*02f0*/  IMAD.MOV.U32 R20, RZ, RZ, R11 ;  /* 0x000000ffff147224 */ /* 0x000fe200078e000b */
[----:B------:R0:W2:Y:S01]  /*0300*/  F2I.FTZ.U32.TRUNC.NTZ R9, R8 ;  /* 0x0000000800097305 */ /* 0x0000a2000021f000 */
[----:B-1----:R-:W-:Y:S01]  /*0310*/  VIADD R6, R12, 0xffffffe ;  /* 0x0ffffffe0c067836 */ /* 0x002fe20000000000 */
[----:B------:R-:W-:-:S06]  /*0320*/  LOP3.LUT R12, RZ, R0, RZ, 0x33, !PT ;  /* 0x00000000ff0c7212 */ /* 0x000fcc00078e33ff */
[----:B------:R1:W3:Y:S01]  /*0330*/  F2I.FTZ.U32.TRUNC.NTZ R7, R6 ;  /* 0x0000000600077305 */ /* 0x0002e2000021f000 */
[----:B0-----:R-:W-:Y:S02]  /*0340*/  MOV R8, RZ ;  /* 0x000000ff00087202 */ /* 0x001fe40000000f00 */
[----:B------:R-:W-:-:S04]  /*0350*/  @!P0 IMAD.IADD R22, R22, 0x1, -R11 ;  /* 0x0000000116168824 */ /* 0x000fc800078e0a0b */
[----:B------:R-:W-:Y:S01]  /*0360*/  @!P2 IMAD.MOV R22, RZ, RZ, -R22 ;  /* 0x000000ffff16a224 */ /* 0x000fe200078e0a16 */
[----:B--2---:R-:W-:Y:S02]  /*0370*/  IADD3 R14, PT, PT, RZ, -R9, RZ ;  /* 0x80000009ff0e7210 */ /* 0x004fe40007ffe0ff */
[----:B-1----:R-:W-:Y:S02]  /*0380*/  MOV R6, RZ ;  /* 0x000000ff00067202 */ /* 0x002fe40000000f00 */
[----:B------:R-:W-:Y:S01]  /*0390*/  SEL R19, R12, R22, !P1 ;  /* 0x000000160c137207 */ /* 0x000fe20004800000 */
[----:B------:R-:W-:Y:S02]  /*03a0*/  IMAD R17, R14, R11, RZ ;  /* 0x0000000b0e117224 */ /* 0x000fe400078e02ff */
[----:B---3--:R-:W-:Y:S02]  /*03b0*/  IMAD.MOV R29, RZ, RZ, -R7 ;  /* 0x000000ffff1d7224 */ /* 0x008fe400078e0a07 */
[----:B------:R-:W-:-:S02]  /*03c0*/  IMAD.IADD R16, R24, 0x1, R19 ;  /* 0x0000000118107824 */ /* 0x000fc400078e0213 */
[----:B------:R-:W-:Y:S02]  /*03d0*/  VIADD R15, R19, 0x1 ;  /* 0x00000001130f7836 */ /* 0x000fe40000000000 */
[----:B------:R-:W-:Y:S01]  /*03e0*/  IMAD.HI.U32 R22, R9, R17, R8 ;  /* 0x0000001109167227 */ /* 0x000fe200078e0008 */
[----:B------:R-:W-:Y:S02]  /*03f0*/  IABS R9, R16 ;  /* 0x0000001000097213 */ /* 0x000fe40000000000 */
[----:B------:R-:W-:Y:S01]  /*0400*/  IABS R27, R15 ;  /* 0x0000000f001b7213 */ /* 0x000fe20000000000 */
[----:B------:R-:W-:Y:S01]  /*0410*/  IMAD R17, R29, R10, RZ ;  /* 0x0000000a1d117224 */ /* 0x000fe200078e02ff */
[----:B------:R-:W-:Y:S01]  /*0420*/  ISETP.GE.AND P0, PT, R16, RZ, PT ;  /* 0x000000ff1000720c */ /* 0x000fe20003f06270 */
[----:B------:R-:W-:-:S04]  /*0430*/  IMAD.HI.U32 R14, R22, R9, RZ ;  /* 0x00000009160e7227 */ /* 0x000fc800078e00ff */
[----:B------:R-:W-:-:S04]  /*0440*/  IMAD.HI.U32 R8, R7, R17, R6 ;  /* 0x0000001107087227 */ /* 0x000fc800078e0006 */
[----:B------:R-:W-:Y:S02]  /*0450*/  IMAD.IADD R6, R23, 0x1, -R19 ;  /* 0x0000000117067824 */ /* 0x000fe400078e0a13 */
[----:B------:R-:W-:-:S04]  /*0460*/  IMAD.HI.U32 R18, R22, R27, RZ ;  /* 0x0000001b16127227 */ /* 0x000fc800078e00ff */
[--C-:B------:R-:W-:Y:S02]  /*0470*/  IMAD.IADD R17, R25, 0x1, R6.reuse ;  /* 0x0000000119117824 */ /* 0x100fe400078e0206 */
[----:B------:R-:W-:Y:S01]  /*0480*/  IMAD R7, R14, R13, R9 ;  /* 0x0000000d0e077224 */ /* 0x000fe200078e0209 */
[----:B------:R-:W-:Y:S01]  /*0490*/  IABS R9, R21 ;  /* 0x0000001500097213 */ /* 0x000fe20000000000 */
[----:B------:R-:W-:Y:S01]  /*04a0*/  IMAD R13, R18, R13, R27 ;  /* 0x0000000d120d7224 */ /* 0x000fe200078e021b */
[----:B------:R-:W-:Y:S01]  /*04b0*/  IABS R27, R17 ;  /* 0x00000011001b7213 */ /* 0x000fe20000000000 */
[----:B------:R-:W-:Y:S01]  /*04c0*/  IMAD.IADD R18, R0, 0x1, R6 ;  /* 0x0000000100127824 */ /* 0x000fe200078e0206 */
[----:B------:R-:W-:Y:S02]  /*04d0*/  IADD3 R14, PT, PT, RZ, -R9, RZ ;  /* 0x80000009ff0e7210 */ /* 0x000fe40007ffe0ff */
[----:B------:R-:W-:Y:S01]  /*04e0*/  ISETP.GT.U32.AND P2, PT, R20, R7, PT ;  /* 0x000000071400720c */ /* 0x000fe20003f44070 */
[----:B------:R-:W-:Y:S01]  /*04f0*/  IMAD.HI.U32 R9, R8, R27, RZ ;  /* 0x0000001b08097227 */ /* 0x000fe200078e00ff */
[----:B------:R-:W-:-:S02]  /*0500*/  IABS R29, R18 ;  /* 0x00000012001d7213 */ /* 0x000fc40000000000 */
[----:B------:R-:W-:Y:S01]  /*0510*/  ISETP.GT.U32.AND P5, PT, R20, R13, PT ;  /* 0x0000000d1400720c */ /* 0x000fe20003fa4070 */
[-C--:B------:R-:W-:Y:S02]  /*0520*/  IMAD R9, R9, R14.reuse, R27 ;  /* 0x0000000e09097224 */ /* 0x080fe400078e021b */
[----:B------:R-:W-:Y:S01]  /*0530*/  IMAD.HI.U32 R27, R8, R29, RZ ;  /* 0x0000001d081b7227 */ /* 0x000fe200078e00ff */
[----:B------:R-:W-:Y:S02]  /*0540*/  LOP3.LUT R8, RZ, R21, RZ, 0x33, !PT ;  /* 0x00000015ff087212 */ /* 0x000fe400078e33ff */
[----:B------:R-:W-:Y:S01]  /*0550*/  ISETP.GT.U32.AND P3, PT, R10, R9, PT ;  /* 0x000000090a00720c */ /* 0x000fe20003f64070 */
[----:B------:R-:W-:Y:S02]  /*0560*/  IMAD R27, R27, R14, R29 ;  /* 0x0000000e1b1b7224 */ /* 0x000fe400078e021d */
[----:B------:R-:W-:-:S03]  /*0570*/  @!P2 IADD3 R7, PT, PT, R7, -R11, RZ ;  /* 0x8000000b0707a210 */ /* 0x000fc60007ffe0ff */
[----:B------:R-:W-:Y:S01]  /*0580*/  ISETP.GT.U32.AND P4, PT, R10, R27, PT ;  /* 0x0000001b0a00720c */ /* 0x000fe20003f84070 */
[----:B------:R-:W-:Y:S01]  /*0590*/  @!P5 IMAD.IADD R13, R13, 0x1, -R11 ;  /* 0x000000010d0dd824 */ /* 0x000fe200078e0a0b */
[C---:B------:R-:W-:Y:S02]  /*05a0*/  ISETP.GT.U32.AND P6, PT, R20.reuse, R7, PT ;  /* 0x000000071400720c */ /* 0x040fe40003fc4070 */
[----:B------:R-:W-:Y:S02]  /*05b0*/  ISETP.GE.AND P5, PT, R15, RZ, PT ;  /* 0x000000ff0f00720c */ /* 0x000fe40003fa6270 */
[----:B------:R-:W-:Y:S01]  /*05c0*/  ISETP.GT.U32.AND P2, PT, R20, R13, PT ;  /* 0x0000000d1400720c */ /* 0x000fe20003f44070 */
[----:B------:R-:W-:-:S05]  /*05d0*/  @!P3 IMAD.IADD R9, R9, 0x1, -R10 ;  /* 0x000000010909b824 */ /* 0x000fca00078e0a0a */
[C---:B------:R-:W-:Y:S02]  /*05e0*/  ISETP.GT.U32.AND P3, PT, R10.reuse, R9, PT ;  /* 0x000000090a00720c */ /* 0x040fe40003f64070 */
[----:B------:R-:W-:Y:S01]  /*05f0*/  @!P4 IADD3 R27, PT, PT, R27, -R10, RZ ;  /* 0x8000000a1b1bc210 */ /* 0x000fe20007ffe0ff */
[--C-:B------:R-:W-:Y:S01]  /*0600*/  @!P6 IMAD.IADD R7, R7, 0x1, -R11.reuse ;  /* 0x000000010707e824 */ /* 0x100fe200078e0a0b */
[----:B------:R-:W-:Y:S02]  /*0610*/  ISETP.GE.AND P6, PT, R17, RZ, PT ;  /* 0x000000ff1100720c */ /* 0x000fe40003fc6270 */
[----:B------:R-:W-:Y:S01]  /*0620*/  ISETP.GT.U32.AND P4, PT, R10, R27, PT ;  /* 0x0000001b0a00720c */ /* 0x000fe20003f84070 */
[----:B------:R-:W-:Y:S01]  /*0630*/  @!P2 IMAD.IADD R13, R13, 0x1, -R11 ;  /* 0x000000010d0da824 */ /* 0x000fe200078e0a0b */
[----:B------:R-:W-:Y:S02]  /*0640*/  ISETP.GE.AND P2, PT, R18, RZ, PT ;  /* 0x000000ff1200720c */ /* 0x000fe40003f46270 */
[----:B------:R-:W-:Y:S01]  /*0650*/  @!P0 IADD3 R7, PT, PT, -R7, RZ, RZ ;  /* 0x000000ff07078210 */ /* 0x000fe20007ffe1ff */
[----:B------:R-:W-:-:S02]  /*0660*/  @!P5 IMAD.MOV R13, RZ, RZ, -R13 ;  /* 0x000000ffff0dd224 */ /* 0x000fc400078e0a0d */
[----:B------:R-:W-:Y:S02]  /*0670*/  @!P3 IADD3 R9, PT, PT, R9, -R10, RZ ;  /* 0x8000000a0909b210 */ /* 0x000fe40007ffe0ff */
[----:B------:R-:W-:Y:S02]  /*0680*/  ISETP.NE.AND P3, PT, R21, RZ, PT ;  /* 0x000000ff1500720c */ /* 0x000fe40003f65270 */
[----:B------:R-:W-:Y:S01]  /*0690*/  SEL R15, R12, R7, !P1 ;  /* 0x000000070c0f7207 */ /* 0x000fe20004800000 */
[----:B------:R-:W-:Y:S02]  /*06a0*/  @!P6 IMAD.MOV R9, RZ, RZ, -R9 ;  /* 0x000000ffff09e224 */ /* 0x000fe400078e0a09 */
[----:B------:R-:W-:-:S03]  /*06b0*/  @!P4 IMAD.IADD R27, R27, 0x1, -R10 ;  /* 0x000000011b1bc824 */ /* 0x000fc600078e0a0a */
[----:B------:R-:W-:Y:S01]  /*06c0*/  SEL R10, R8, R9, !P3 ;  /* 0x00000009080a7207 */ /* 0x000fe20005800000 */
[----:B------:R-:W-:Y:S01]  /*06d0*/  IMAD.MOV.U32 R11, RZ, RZ, R27 ;  /* 0x000000ffff0b7224 */ /* 0x000fe200078e001b */
[----:B------:R-:W-:Y:S01]  /*06e0*/  SEL R27, R12, R13, !P1 ;  /* 0x0000000d0c1b7207 */ /* 0x000fe20004800000 */
[----:B------:R-:W-:Y:S01]  /*06f0*/  IMAD.IADD R9, R6, 0x1, R15 ;  /* 0x0000000106097824 */ /* 0x000fe200078e020f */
[-C--:B------:R-:W-:Y:S02]  /*0700*/  IADD3 R17, PT, PT, R15, R10.reuse, RZ ;  /* 0x0000000a0f117210 */ /* 0x080fe40007ffe0ff */
[----:B------:R-:W-:Y:S01]  /*0710*/  @!P2 IADD3 R11, PT, PT, -R11, RZ, RZ ;  /* 0x000000ff0b0ba210 */ /* 0x000fe20007ffe1ff */
[----:B------:R-:W-:Y:S01]  /*0720*/  IMAD.IADD R7, R27, 0x1, R10 ;  /* 0x000000011b077824 */ /* 0x000fe200078e020a */
[----:B------:R-:W-:Y:S01]  /*0730*/  IADD3 R13, PT, PT, R19, R10, RZ ;  /* 0x0000000a130d7210 */ /* 0x000fe20007ffe0ff */
[----:B------:R-:W-:Y:S01]  /*0740*/  IMAD.WIDE R16, R17, 0x4, R4 ;  /* 0x0000000411107825 */ /* 0x000fe200078e0204 */
[----:B------:R-:W-:-:S03]  /*0750*/  SEL R8, R8, R11, !P3 ;  /* 0x0000000b08087207 */ /* 0x000fc60005800000 */
[----:B------:R-:W-:Y:S01]  /*0760*/  IMAD.IADD R11, R6, 0x1, R27 ;  /* 0x00000001060b7824 */ /* 0x000fe200078e021b */
[-C--:B------:R-:W-:Y:S01]  /*0770*/  IADD3 R19, PT, PT, R19, R8.reuse, RZ ;  /* 0x0000000813137210 */ /* 0x080fe20007ffe0ff */
[--C-:B------:R-:W-:Y:S01]  /*0780*/  IMAD.WIDE R12, R13, 0x4, R4.reuse ;  /* 0x000000040d0c7825 */ /* 0x100fe200078e0204 */
[----:B------:R-:W-:Y:S01]  /*0790*/  IADD3 R27, PT, PT, R27, R8, RZ ;  /* 0x000000081b1b7210 */ /* 0x000fe20007ffe0ff */
[----:B------:R-:W2:Y:S02]  /*07a0*/  LDG.E R16, desc[UR6][R16.64] ;  /* 0x0000000610107981 */ /* 0x000ea4000c1e1900 */
[----:B------:R-:W-:Y:S02]  /*07b0*/  IMAD.WIDE R6, R7, 0x4, R4 ;  /* 0x0000000407067825 */ /* 0x000fe400078e0204 */
[----:B------:R-:W2:Y:S02]  /*07c0*/  LDG.E R13, desc[UR6][R12.64] ;  /* 0x000000060c0d7981 */ /* 0x000ea4000c1e1900 */
[----:B------:R-:W-:-:S02]  /*07d0*/  IMAD.IADD R15, R15, 0x1, R8 ;  /* 0x000000010f0f7824 */ /* 0x000fc400078e0208 */
[--C-:B------:R-:W-:Y:S01]  /*07e0*/  IMAD.WIDE R8, R9, 0x4, R4.reuse ;  /* 0x0000000409087825 */ /* 0x100fe200078e0204 */
[----:B------:R-:W2:Y:S03]  /*07f0*/  LDG.E R6, desc[UR6][R6.64] ;  /* 0x0000000606067981 */ /* 0x000ea6000c1e1900 */
[--C-:B------:R-:W-:Y:S02]  /*0800*/  IMAD.WIDE R10, R11, 0x4, R4.reuse ;  /* 0x000000040b0a7825 */ /* 0x100fe400078e0204 */
[----:B------:R0:W3:Y:S02]  /*0810*/  LDG.E R8, desc[UR6][R8.64] ;  /* 0x0000000608087981 */ /* 0x0000e4000c1e1900 */
[--C-:B------:R-:W-:Y:S02]  /*0820*/  IMAD.WIDE R14, R15, 0x4, R4.reuse ;  /* 0x000000040f0e7825 */ /* 0x100fe400078e0204 */
[----:B------:R-:W3:Y:S02]  /*0830*/  LDG.E R10, desc[UR6][R10.64] ;  /* 0x000000060a0a7981 */ /* 0x000ee4000c1e1900 */
[----:B------:R-:W-:-:S02]  /*0840*/  IMAD.WIDE R18, R19, 0x4, R4 ;  /* 0x0000000413127825 */ /* 0x000fc400078e0204 */
[----:B------:R-:W4:Y:S02]  /*0850*/  LDG.E R14, desc[UR6][R14.64] ;  /* 0x000000060e0e7981 */ /* 0x000f24000c1e1900 */
[----:B------:R-:W-:Y:S02]  /*0860*/  IMAD.WIDE R28, R27, 0x4, R4 ;  /* 0x000000041b1c7825 */ /* 0x000fe400078e0204 */
[----:B------:R-:W4:Y:S04]  /*0870*/  LDG.E R18, desc[UR6][R18.64] ;  /* 0x0000000612127981 */ /* 0x000f28000c1e1900 */
[----:B------:R-:W5:Y:S01]  /*0880*/  LDG.E R28, desc[UR6][R28.64] ;  /* 0x000000061c1c7981 */ /* 0x000f62000c1e1900 */
[----:B------:R-:W-:Y:S01]  /*0890*/  BSSY.RECONVERGENT B0, `(.L_x_0) ;  /* 0x0000010000007945 */ /* 0x000fe20003800200 */
[----:B0-----:R-:W-:-:S02]  /*08a0*/  MOV R9, 0x1 ;  /* 0x0000000100097802 */ /* 0x001fc40000000f00 */
[----:B--2---:R-:W-:-:S04]  /*08b0*/  IADD3 R13, PT, PT, R6, R13, R16 ;  /* 0x0000000d060d7210 */ /* 0x004fc80007ffe010 */
[----:B---3--:R-:W-:-:S04]  /*08c0*/  IADD3 R13, PT, PT, R10, R13, R8 ;  /* 0x0000000d0a0d7210 */ /* 0x008fc80007ffe008 */
[----:B----4-:R-:W-:-:S05]  /*08d0*/  IADD3 R13, PT, PT, R18, R13, R14 ;  /* 0x0000000d120d7210 */ /* 0x010fca0007ffe00e */
[----:B-----5:R-:W-:-:S05]  /*08e0*/  IMAD.IADD R13, R13, 0x1, R28 ;  /* 0x000000010d0d7824 */ /* 0x020fca00078e021c */
[----:B------:R-:W-:-:S13]  /*08f0*/  ISETP.NE.AND P0, PT, R13, 0x3, PT ;  /* 0x000000030d00780c */ /* 0x000fda0003f05270 */
[----:B------:R-:W-:Y:S05]  /*0900*/  @!P0 BRA `(.L_x_1) ;  /* 0x0000000000208947 */ /* 0x000fea0003800000 */
[----:B------:R-:W-:-:S13]  /*0910*/  ISETP.NE.AND P0, PT, R13, 0x2, PT ;  /* 0x000000020d00780c */ /* 0x000fda0003f05270 */
[----:B------:R-:W-:Y:S05]  /*0920*/  @P0 BRA `(.L_x_2) ;  /* 0x0000000000140947 */ /* 0x000fea0003800000 */
[----:B------:R-:W-:-:S06]  /*0930*/  IMAD.WIDE R6, R23, 0x4, R4 ;  /* 0x0000000417067825 */ /* 0x000fcc00078e0204 */
[----:B------:R-:W2:Y:S02]  /*0940*/  LDG.E R6, desc[UR6][R6.64] ;  /* 0x0000000606067981 */ /* 0x000ea4000c1e1900 */
[----:B--2---:R-:W-:-:S04]  /*0950*/  ISETP.NE.AND P0, PT, R6, RZ, PT ;  /* 0x000000ff0600720c */ /* 0x004fc80003f05270 */
[----:B------:R-:W-:Y:S01]  /*0960*/  SEL R9, RZ, 0x1, !P0 ;  /* 0x00000001ff097807 */ /* 0x000fe20004000000 */
[----:B------:R-:W-:Y:S08]  /*0970*/  BRA `(.L_x_1) ;  /* 0x0000000000047947 */ /* 0x000ff00003800000 */
.L_x_2:
[----:B------:R-:W-:-:S07]  /*0980*/  IMAD.MOV.U32 R9, RZ, RZ, RZ ;  /* 0x000000ffff097224 */ /* 0x000fce00078e00ff */
.L_x_1:
[----:B------:R-:W-:Y:S05]  /*0990*/  BSYNC.RECONVERGENT B0 ;  /* 0x0000000000007941 */ /* 0x000fea0003800200 */
.L_x_0:
[----:B------:R-:W-:Y:S01]  /*09a0*/  IMAD.WIDE R6, R23, 0x4, R2 ;  /* 0x0000000417067825 */ /* 0x000fe200078e0202 */
[----:B------:R-:W-:-:S04]  /*09b0*/  IADD3 R23, PT, PT, R26, R23, RZ ;  /* 0x000000171a177210 */ /* 0x000fc80007ffe0ff */
[----:B------:R0:W-:Y:S01]  /*09c0*/  STG.E desc[UR6][R6.64], R9 ;  /* 0x0000000906007986 */ /* 0x0001e2000c101906 */
[----:B------:R-:W-:-:S13]  /*09d0*/  ISETP.GE.AND P0, PT, R23, R21, PT ;  /* 0x000000151700720c */ /* 0x000fda0003f06270 */
[----:B0-----:R-:W-:Y:S05]  /*09e0*/  @!P0 BRA `(.L_x_3) ;  /* 0xfffffff400fc8947 */ /* 0x001fea000383ffff */
[----:B------:R-:W-:Y:S05]  /*09f0*/  EXIT ;  /* 0x000000000000794d */ /* 0x000fea0003800000 */
.L_x_4:
[----:B------:R-:W-:-:S00]  /*0a00*/  BRA `(.L_x_4) ;  /* 0xfffffffc00fc7947 */ /* 0x000fc0000383ffff */
[----:B------:R-:W-:-:S00]  /*0a10*/  NOP ;  /* 0x0000000000007918 */ /* 0x000fc00000000000 */
        /* <DEDUP_REMOVED lines=14> */
.L_x_5:


//--------------------- .nv.shared.reserved.0     --------------------------
	.section	.nv.shared.reserved.0,"aw",@nobits
	.weak		__nv_reservedSMEM_offset_0_alias
	.size		__nv_reservedSMEM_offset_0_alias, 0, 64
	.other		__nv_reservedSMEM_offset_0_alias,@"STO_CUDA_RESERVED_SHARED STV_DEFAULT"
__nv_reservedSMEM_offset_0_alias:
	.zero		0
	.zero		64


//--------------------- .nv.constant0._Z16simpleLifeKernelPiS_S_ --------------------------
	.section	.nv.constant0._Z16simpleLifeKernelPiS_S_,"a",@progbits
	.sectionflags	@""
	.align	4
.nv.constant0._Z16simpleLifeKernelPiS_S_:
	.zero		920


//--------------------- SYMBOLS --------------------------

	.type		.nv.reservedSmem.offset0,@object
	.size		.nv.reservedSmem.offset0,0x4
